//
// Generated by NVIDIA NVVM Compiler
//
// Compiler Build ID: CL-36424714
// Cuda compilation tools, release 13.0, V13.0.88
// Based on NVVM 20.0.0
//

.version 9.0
.target sm_100
.address_size 64

	// .globl	_Z5onGPUv
.extern .func  (.param .b32 func_retval0) vprintf
(
	.param .b64 vprintf_param_0,
	.param .b64 vprintf_param_1
)
;
.global .align 1 .b8 $str[27] = {84, 104, 105, 115, 32, 102, 117, 110, 99, 116, 105, 111, 110, 32, 114, 117, 110, 115, 32, 111, 110, 32, 71, 80, 85, 10};

.visible .entry _Z5onGPUv()
{
	.reg .b32 	%r<3>;
	.reg .b64 	%rd<3>;

	mov.u64 	%rd1, $str;
	cvta.global.u64 	%rd2, %rd1;
	{ // callseq 0, 0
	.param .b64 param0;
	st.param.b64 	[param0], %rd2;
	.param .b64 param1;
	st.param.b64 	[param1], 0;
	.param .b32 retval0;
	call.uni (retval0), 
	vprintf, 
	(
	param0, 
	param1
	);
	ld.param.b32 	%r1, [retval0];
	} // callseq 0
	ret;

}


// ===== COMPILED SASS (sm_100) =====

	.target	sm_100

	.elftype	@"ET_EXEC"


//--------------------- .note.nv.tkinfo           --------------------------
	.section	.note.nv.tkinfo,"",@"SHT_NOTE"
	.sectionflags	@"SHF_NOTE_NV_TKINFO"
	.tkinfo
        /*0018*/ 	.word	0x00000002
        /*0030*/ 	.string	""
        /*0030*/ 	.string	"ptxas"
        /*0030*/ 	.string	"Cuda compilation tools, release 13.0, V13.0.88"
        /*0030*/ 	.string	"Build cuda_13.0.r13.0/compiler.36424714_0"
        /*0030*/ 	.string	"-arch sm_100 -m 64 "



//--------------------- .note.nv.cuinfo           --------------------------
	.section	.note.nv.cuinfo,"",@"SHT_NOTE"
	.sectionflags	@"SHF_NOTE_NV_CUINFO"
        /*0018*/ 	.short	0x0002
        /*001a*/ 	.short	0x0064
        /*001c*/ 	.short	0x0082
	.zero		2


//--------------------- .nv.info                  --------------------------
	.section	.nv.info,"",@"SHT_CUDA_INFO"
	.align	4


	//----- nvinfo : EIATTR_REGCOUNT
	.align		4
        /*0000*/ 	.byte	0x04, 0x2f
        /*0002*/ 	.short	(.L_2 - .L_1)
	.align		4
.L_1:
        /*0004*/ 	.word	index@(_Z5onGPUv)
        /*0008*/ 	.word	0x00000018


	//----- nvinfo : EIATTR_FRAME_SIZE
	.align		4
.L_2:
        /*000c*/ 	.byte	0x04, 0x11
        /*000e*/ 	.short	(.L_4 - .L_3)
	.align		4
.L_3:
        /*0010*/ 	.word	index@(_Z5onGPUv)
        /*0014*/ 	.word	0x00000000


	//----- nvinfo : EIATTR_MIN_STACK_SIZE
	.align		4
.L_4:
        /*0018*/ 	.byte	0x04, 0x12
        /*001a*/ 	.short	(.L_6 - .L_5)
	.align		4
.L_5:
        /*001c*/ 	.word	index@(_Z5onGPUv)
        /*0020*/ 	.word	0x00000000
.L_6:


//--------------------- .nv.compat                --------------------------
	.section	.nv.compat,"",@"SHT_CUDA_COMPAT_INFO"
	.align	4
        /*0000*/ 	.byte	0x02, 0x09, 0x00, 0x00, 0x02, 0x02, 0x01, 0x00, 0x02, 0x05, 0x05, 0x00, 0x03, 0x07, 0x01, 0x01
        /*0010*/ 	.byte	0x02, 0x03, 0x00, 0x00, 0x02, 0x06, 0x01, 0x00, 0x04, 0x0b, 0x08, 0x00, 0x09, 0x00, 0x00, 0x00
        /*0020*/ 	.byte	0x00, 0x00, 0x00, 0x00


//--------------------- .nv.info._Z5onGPUv        --------------------------
	.section	.nv.info._Z5onGPUv,"",@"SHT_CUDA_INFO"
	.sectionflags	@""
	.align	4


	//----- nvinfo : EIATTR_CUDA_API_VERSION
	.align		4
        /*0000*/ 	.byte	0x04, 0x37
        /*0002*/ 	.short	(.L_8 - .L_7)
.L_7:
        /*0004*/ 	.word	0x00000082


	//----- nvinfo : EIATTR_SPARSE_MMA_MASK
	.align		4
.L_8:
        /*0008*/ 	.byte	0x03, 0x50
        /*000a*/ 	.short	0x0000


	//----- nvinfo : EIATTR_MAXREG_COUNT
	.align		4
        /*000c*/ 	.byte	0x03, 0x1b
        /*000e*/ 	.short	0x00ff


	//----- nvinfo : EIATTR_EXTERNS
	.align		4
        /*0010*/ 	.byte	0x04, 0x0f
        /*0012*/ 	.short	(.L_10 - .L_9)


	//   ....[0]....
	.align		4
.L_9:
        /*0014*/ 	.word	index@(vprintf)


	//----- nvinfo : EIATTR_MERCURY_ISA_VERSION
	.align		4
.L_10:
        /*0018*/ 	.byte	0x03, 0x5f
        /*001a*/ 	.short	0x0101


	//----- nvinfo : EIATTR_VRC_CTA_INIT_COUNT
	.align		4
        /*001c*/ 	.byte	0x02, 0x4a
	.zero		1
	.zero		1


	//----- nvinfo : EIATTR_SYSCALL_OFFSETS
	.align		4
        /*0020*/ 	.byte	0x04, 0x46
        /*0022*/ 	.short	(.L_12 - .L_11)


	//   ....[0]....
.L_11:
        /*0024*/ 	.word	0x00000080


	//----- nvinfo : EIATTR_EXIT_INSTR_OFFSETS
	.align		4
.L_12:
        /*0028*/ 	.byte	0x04, 0x1c
        /*002a*/ 	.short	(.L_14 - .L_13)


	//   ....[0]....
.L_13:
        /*002c*/ 	.word	0x00000090


	//----- nvinfo : EIATTR_SW_WAR
	.align		4
.L_14:
        /*0030*/ 	.byte	0x04, 0x36
        /*0032*/ 	.short	(.L_16 - .L_15)
.L_15:
        /*0034*/ 	.word	0x00000008
.L_16:


//--------------------- .nv.callgraph             --------------------------
	.section	.nv.callgraph,"",@"SHT_CUDA_CALLGRAPH"
	.align	4
	.sectionentsize	8
	.align		4
        /*0000*/ 	.word	0x00000000
	.align		4
        /*0004*/ 	.word	0xffffffff
	.align		4
        /*0008*/ 	.word	index@(_Z5onGPUv)
	.align		4
        /*000c*/ 	.word	index@(vprintf)
	.align		4
        /*0010*/ 	.word	0x00000000
	.align		4
        /*0014*/ 	.word	0xfffffffe
	.align		4
        /*0018*/ 	.word	0x00000000
	.align		4
        /*001c*/ 	.word	0xfffffffd
	.align		4
        /*0020*/ 	.word	0x00000000
	.align		4
        /*0024*/ 	.word	0xfffffffc


//--------------------- .nv.constant4             --------------------------
	.section	.nv.constant4,"a",@progbits
	.align	8
	.align		8
.nv.constant4:
        /*0000*/ 	.dword	vprintf
	.align		8
        /*0008*/ 	.dword	$str


//--------------------- .text._Z5onGPUv           --------------------------
	.section	.text._Z5onGPUv,"ax",@progbits
	.align	128
        .global         _Z5onGPUv
        .type           _Z5onGPUv,@function
        .size           _Z5onGPUv,(.L_x_2 - _Z5onGPUv)
        .other          _Z5onGPUv,@"STO_CUDA_ENTRY STV_DEFAULT"
_Z5onGPUv:
.text._Z5onGPUv:
[----:B------:R-:W0:Y:S01]  /*0000*/  LDC R1, c[0x0][0x37c] ;  /* 0x0000df00ff017b82 */ /* 0x000e220000000800 */
[----:B------:R-:W-:Y:S01]  /*0010*/  MOV R0, 0x0 ;  /* 0x0000000000007802 */ /* 0x000fe20000000f00 */
[----:B------:R-:W1:Y:S01]  /*0020*/  LDCU.64 UR4, c[0x4][0x8] ;  /* 0x01000100ff0477ac */ /* 0x000e620008000a00 */
[----:B------:R-:W-:-:S05]  /*0030*/  CS2R R6, SRZ ;  /* 0x0000000000067805 */ /* 0x000fca000001ff00 */
[----:B------:R2:W3:Y:S01]  /*0040*/  LDC.64 R2, c[0x4][R0] ;  /* 0x0100000000027b82 */ /* 0x0004e20000000a00 */
[----:B-1----:R-:W-:Y:S02]  /*0050*/  IMAD.U32 R4, RZ, RZ, UR4 ;  /* 0x00000004ff047e24 */ /* 0x002fe4000f8e00ff */
[----:B--2---:R-:W-:-:S07]  /*0060*/  IMAD.U32 R5, RZ, RZ, UR5 ;  /* 0x00000005ff057e24 */ /* 0x004fce000f8e00ff */
[----:B------:R-:W-:-:S07]  /*0070*/  LEPC R20, `(.L_x_0) ;  /* 0x000000001014794e */ /* 0x000fce0000000000 */
[----:B0--3--:R-:W-:Y:S05]  /*0080*/  CALL.ABS.NOINC R2 ;  /* 0x0000000002007343 */ /* 0x009fea0003c00000 */
.L_x_0:
[----:B------:R-:W-:Y:S05]  /*0090*/  EXIT ;  /* 0x000000000000794d */ /* 0x000fea0003800000 */
.L_x_1:
[----:B------:R-:W-:-:S00]  /*00a0*/  BRA `(.L_x_1) ;  /* 0xfffffffc00fc7947 */ /* 0x000fc0000383ffff */
[----:B------:R-:W-:-:S00]  /*00b0*/  NOP ;  /* 0x0000000000007918 */ /* 0x000fc00000000000 */
        /* <DEDUP_REMOVED lines=12> */
.L_x_2:


//--------------------- .nv.global.init           --------------------------
	.section	.nv.global.init,"aw",@progbits
.nv.global.init:
	.type		$str,@object
	.size		$str,(.L_0 - $str)
$str:
        /*0000*/ 	.byte	0x54, 0x68, 0x69, 0x73, 0x20, 0x66, 0x75, 0x6e, 0x63, 0x74, 0x69, 0x6f, 0x6e, 0x20, 0x72, 0x75
        /*0010*/ 	.byte	0x6e, 0x73, 0x20, 0x6f, 0x6e, 0x20, 0x47, 0x50, 0x55, 0x0a, 0x00
.L_0:


//--------------------- .nv.shared.reserved.0     --------------------------
	.section	.nv.shared.reserved.0,"aw",@nobits
	.weak		__nv_reservedSMEM_offset_0_alias
	.size		__nv_reservedSMEM_offset_0_alias, 0, 64
	.other		__nv_reservedSMEM_offset_0_alias,@"STO_CUDA_RESERVED_SHARED STV_DEFAULT"
__nv_reservedSMEM_offset_0_alias:
	.zero		0
	.zero		64


//--------------------- .nv.constant0._Z5onGPUv   --------------------------
	.section	.nv.constant0._Z5onGPUv,"a",@progbits
	.sectionflags	@""
	.align	4
.nv.constant0._Z5onGPUv:
	.zero		896


//--------------------- SYMBOLS --------------------------

	.type		.nv.reservedSmem.offset0,@object
	.size		.nv.reservedSmem.offset0,0x4
	.type		vprintf,@function
